//
// Generated by NVIDIA NVVM Compiler
//
// Compiler Build ID: CL-36424714
// Cuda compilation tools, release 13.0, V13.0.88
// Based on NVVM 20.0.0
//

.version 9.0
.target sm_100
.address_size 64

	// .globl	_Z9gpuKernelPdS_S_i

.visible .entry _Z9gpuKernelPdS_S_i(
	.param .u64 .ptr .align 1 _Z9gpuKernelPdS_S_i_param_0,
	.param .u64 .ptr .align 1 _Z9gpuKernelPdS_S_i_param_1,
	.param .u64 .ptr .align 1 _Z9gpuKernelPdS_S_i_param_2,
	.param .u32 _Z9gpuKernelPdS_S_i_param_3
)
{
	.reg .pred 	%p<3>;
	.reg .b32 	%r<11>;
	.reg .b64 	%rd<11>;
	.reg .b64 	%fd<4>;

	ld.param.u64 	%rd4, [_Z9gpuKernelPdS_S_i_param_0];
	ld.param.u64 	%rd5, [_Z9gpuKernelPdS_S_i_param_1];
	ld.param.u64 	%rd6, [_Z9gpuKernelPdS_S_i_param_2];
	ld.param.u32 	%r6, [_Z9gpuKernelPdS_S_i_param_3];
	mov.u32 	%r7, %ctaid.x;
	mov.u32 	%r1, %ntid.x;
	mov.u32 	%r8, %tid.x;
	mad.lo.s32 	%r10, %r7, %r1, %r8;
	setp.ge.s32 	%p1, %r10, %r6;
	@%p1 bra 	$L__BB0_3;
	mov.u32 	%r9, %nctaid.x;
	mul.lo.s32 	%r3, %r1, %r9;
	cvta.to.global.u64 	%rd1, %rd5;
	cvta.to.global.u64 	%rd2, %rd6;
	cvta.to.global.u64 	%rd3, %rd4;
$L__BB0_2:
	mul.wide.s32 	%rd7, %r10, 8;
	add.s64 	%rd8, %rd1, %rd7;
	ld.global.f64 	%fd1, [%rd8];
	add.s64 	%rd9, %rd2, %rd7;
	ld.global.f64 	%fd2, [%rd9];
	add.f64 	%fd3, %fd1, %fd2;
	add.s64 	%rd10, %rd3, %rd7;
	st.global.f64 	[%rd10], %fd3;
	add.s32 	%r10, %r10, %r3;
	setp.lt.s32 	%p2, %r10, %r6;
	@%p2 bra 	$L__BB0_2;
$L__BB0_3:
	ret;

}


// ===== COMPILED SASS (sm_100) =====

	.target	sm_100

	.elftype	@"ET_EXEC"


//--------------------- .note.nv.tkinfo           --------------------------
	.section	.note.nv.tkinfo,"",@"SHT_NOTE"
	.sectionflags	@"SHF_NOTE_NV_TKINFO"
	.tkinfo
        /*0018*/ 	.word	0x00000002
        /*0030*/ 	.string	""
        /*0030*/ 	.string	"ptxas"
        /*0030*/ 	.string	"Cuda compilation tools, release 13.0, V13.0.88"
        /*0030*/ 	.string	"Build cuda_13.0.r13.0/compiler.36424714_0"
        /*0030*/ 	.string	"-arch sm_100 -m 64 "



//--------------------- .note.nv.cuinfo           --------------------------
	.section	.note.nv.cuinfo,"",@"SHT_NOTE"
	.sectionflags	@"SHF_NOTE_NV_CUINFO"
        /*0018*/ 	.short	0x0002
        /*001a*/ 	.short	0x0064
        /*001c*/ 	.short	0x0082
	.zero		2


//--------------------- .nv.info                  --------------------------
	.section	.nv.info,"",@"SHT_CUDA_INFO"
	.align	4


	//----- nvinfo : EIATTR_REGCOUNT
	.align		4
        /*0000*/ 	.byte	0x04, 0x2f
        /*0002*/ 	.short	(.L_1 - .L_0)
	.align		4
.L_0:
        /*0004*/ 	.word	index@(_Z9gpuKernelPdS_S_i)
        /*0008*/ 	.word	0x00000014


	//----- nvinfo : EIATTR_FRAME_SIZE
	.align		4
.L_1:
        /*000c*/ 	.byte	0x04, 0x11
        /*000e*/ 	.short	(.L_3 - .L_2)
	.align		4
.L_2:
        /*0010*/ 	.word	index@(_Z9gpuKernelPdS_S_i)
        /*0014*/ 	.word	0x00000000


	//----- nvinfo : EIATTR_MIN_STACK_SIZE
	.align		4
.L_3:
        /*0018*/ 	.byte	0x04, 0x12
        /*001a*/ 	.short	(.L_5 - .L_4)
	.align		4
.L_4:
        /*001c*/ 	.word	index@(_Z9gpuKernelPdS_S_i)
        /*0020*/ 	.word	0x00000000
.L_5:


//--------------------- .nv.compat                --------------------------
	.section	.nv.compat,"",@"SHT_CUDA_COMPAT_INFO"
	.align	4
        /*0000*/ 	.byte	0x02, 0x09, 0x00, 0x00, 0x02, 0x02, 0x01, 0x00, 0x02, 0x05, 0x05, 0x00, 0x03, 0x07, 0x01, 0x01
        /*0010*/ 	.byte	0x02, 0x03, 0x00, 0x00, 0x02, 0x06, 0x01, 0x00, 0x04, 0x0b, 0x08, 0x00, 0x01, 0x00, 0x00, 0x00
        /*0020*/ 	.byte	0x00, 0x00, 0x00, 0x00


//--------------------- .nv.info._Z9gpuKernelPdS_S_i --------------------------
	.section	.nv.info._Z9gpuKernelPdS_S_i,"",@"SHT_CUDA_INFO"
	.sectionflags	@""
	.align	4


	//----- nvinfo : EIATTR_CUDA_API_VERSION
	.align		4
        /*0000*/ 	.byte	0x04, 0x37
        /*0002*/ 	.short	(.L_7 - .L_6)
.L_6:
        /*0004*/ 	.word	0x00000082


	//----- nvinfo : EIATTR_KPARAM_INFO
	.align		4
.L_7:
        /*0008*/ 	.byte	0x04, 0x17
        /*000a*/ 	.short	(.L_9 - .L_8)
.L_8:
        /*000c*/ 	.word	0x00000000
        /*0010*/ 	.short	0x0003
        /*0012*/ 	.short	0x0018
        /*0014*/ 	.byte	0x00, 0xf0, 0x11, 0x00


	//----- nvinfo : EIATTR_KPARAM_INFO
	.align		4
.L_9:
        /*0018*/ 	.byte	0x04, 0x17
        /*001a*/ 	.short	(.L_11 - .L_10)
.L_10:
        /*001c*/ 	.word	0x00000000
        /*0020*/ 	.short	0x0002
        /*0022*/ 	.short	0x0010
        /*0024*/ 	.byte	0x00, 0xf5, 0x21, 0x00


	//----- nvinfo : EIATTR_KPARAM_INFO
	.align		4
.L_11:
        /*0028*/ 	.byte	0x04, 0x17
        /*002a*/ 	.short	(.L_13 - .L_12)
.L_12:
        /*002c*/ 	.word	0x00000000
        /*0030*/ 	.short	0x0001
        /*0032*/ 	.short	0x0008
        /*0034*/ 	.byte	0x00, 0xf5, 0x21, 0x00


	//----- nvinfo : EIATTR_KPARAM_INFO
	.align		4
.L_13:
        /*0038*/ 	.byte	0x04, 0x17
        /*003a*/ 	.short	(.L_15 - .L_14)
.L_14:
        /*003c*/ 	.word	0x00000000
        /*0040*/ 	.short	0x0000
        /*0042*/ 	.short	0x0000
        /*0044*/ 	.byte	0x00, 0xf5, 0x21, 0x00


	//----- nvinfo : EIATTR_SPARSE_MMA_MASK
	.align		4
.L_15:
        /*0048*/ 	.byte	0x03, 0x50
        /*004a*/ 	.short	0x0000


	//----- nvinfo : EIATTR_MAXREG_COUNT
	.align		4
        /*004c*/ 	.byte	0x03, 0x1b
        /*004e*/ 	.short	0x00ff


	//----- nvinfo : EIATTR_MERCURY_ISA_VERSION
	.align		4
        /*0050*/ 	.byte	0x03, 0x5f
        /*0052*/ 	.short	0x0101


	//----- nvinfo : EIATTR_VRC_CTA_INIT_COUNT
	.align		4
        /*0054*/ 	.byte	0x02, 0x4a
	.zero		1
	.zero		1


	//----- nvinfo : EIATTR_EXIT_INSTR_OFFSETS
	.align		4
        /*0058*/ 	.byte	0x04, 0x1c
        /*005a*/ 	.short	(.L_17 - .L_16)


	//   ....[0]....
.L_16:
        /*005c*/ 	.word	0x00000070


	//   ....[1]....
        /*0060*/ 	.word	0x00000180


	//----- nvinfo : EIATTR_CRS_STACK_SIZE
	.align		4
.L_17:
        /*0064*/ 	.byte	0x04, 0x1e
        /*0066*/ 	.short	(.L_19 - .L_18)
.L_18:
        /*0068*/ 	.word	0x00000000


	//----- nvinfo : EIATTR_CBANK_PARAM_SIZE
	.align		4
.L_19:
        /*006c*/ 	.byte	0x03, 0x19
        /*006e*/ 	.short	0x001c


	//----- nvinfo : EIATTR_PARAM_CBANK
	.align		4
        /*0070*/ 	.byte	0x04, 0x0a
        /*0072*/ 	.short	(.L_21 - .L_20)
	.align		4
.L_20:
        /*0074*/ 	.word	index@(.nv.constant0._Z9gpuKernelPdS_S_i)
        /*0078*/ 	.short	0x0380
        /*007a*/ 	.short	0x001c


	//----- nvinfo : EIATTR_SW_WAR
	.align		4
.L_21:
        /*007c*/ 	.byte	0x04, 0x36
        /*007e*/ 	.short	(.L_23 - .L_22)
.L_22:
        /*0080*/ 	.word	0x00000008
.L_23:


//--------------------- .nv.callgraph             --------------------------
	.section	.nv.callgraph,"",@"SHT_CUDA_CALLGRAPH"
	.align	4
	.sectionentsize	8
	.align		4
        /*0000*/ 	.word	0x00000000
	.align		4
        /*0004*/ 	.word	0xffffffff
	.align		4
        /*0008*/ 	.word	0x00000000
	.align		4
        /*000c*/ 	.word	0xfffffffe
	.align		4
        /*0010*/ 	.word	0x00000000
	.align		4
        /*0014*/ 	.word	0xfffffffd
	.align		4
        /*0018*/ 	.word	0x00000000
	.align		4
        /*001c*/ 	.word	0xfffffffc


//--------------------- .text._Z9gpuKernelPdS_S_i --------------------------
	.section	.text._Z9gpuKernelPdS_S_i,"ax",@progbits
	.align	128
        .global         _Z9gpuKernelPdS_S_i
        .type           _Z9gpuKernelPdS_S_i,@function
        .size           _Z9gpuKernelPdS_S_i,(.L_x_2 - _Z9gpuKernelPdS_S_i)
        .other          _Z9gpuKernelPdS_S_i,@"STO_CUDA_ENTRY STV_DEFAULT"
_Z9gpuKernelPdS_S_i:
.text._Z9gpuKernelPdS_S_i:
[----:B------:R-:W-:Y:S01]  /*0000*/  LDC R1, c[0x0][0x37c] ;  /* 0x0000df00ff017b82 */ /* 0x000fe20000000800 */
[----:B------:R-:W0:Y:S07]  /*0010*/  S2R R0, SR_TID.X ;  /* 0x0000000000007919 */ /* 0x000e2e0000002100 */
[----:B------:R-:W0:Y:S01]  /*0020*/  S2UR UR4, SR_CTAID.X ;  /* 0x00000000000479c3 */ /* 0x000e220000002500 */
[----:B------:R-:W1:Y:S07]  /*0030*/  LDCU UR5, c[0x0][0x398] ;  /* 0x00007300ff0577ac */ /* 0x000e6e0008000800 */
[----:B------:R-:W0:Y:S02]  /*0040*/  LDC R17, c[0x0][0x360] ;  /* 0x0000d800ff117b82 */ /* 0x000e240000000800 */
[----:B0-----:R-:W-:-:S05]  /*0050*/  IMAD R0, R17, UR4, R0 ;  /* 0x0000000411007c24 */ /* 0x001fca000f8e0200 */
[----:B-1----:R-:W-:-:S13]  /*0060*/  ISETP.GE.AND P0, PT, R0, UR5, PT ;  /* 0x0000000500007c0c */ /* 0x002fda000bf06270 */
[----:B------:R-:W-:Y:S05]  /*0070*/  @P0 EXIT ;  /* 0x000000000000094d */ /* 0x000fea0003800000 */
[----:B------:R-:W0:Y:S01]  /*0080*/  LDC.64 R12, c[0x0][0x390] ;  /* 0x0000e400ff0c7b82 */ /* 0x000e220000000a00 */
[----:B------:R-:W1:Y:S01]  /*0090*/  LDCU UR4, c[0x0][0x370] ;  /* 0x00006e00ff0477ac */ /* 0x000e620008000800 */
[----:B------:R-:W2:Y:S06]  /*00a0*/  LDCU.64 UR6, c[0x0][0x358] ;  /* 0x00006b00ff0677ac */ /* 0x000eac0008000a00 */
[----:B------:R-:W3:Y:S08]  /*00b0*/  LDC.64 R14, c[0x0][0x380] ;  /* 0x0000e000ff0e7b82 */ /* 0x000ef00000000a00 */
[----:B------:R-:W4:Y:S01]  /*00c0*/  LDC.64 R10, c[0x0][0x388] ;  /* 0x0000e200ff0a7b82 */ /* 0x000f220000000a00 */
[----:B-1----:R-:W-:-:S07]  /*00d0*/  IMAD R17, R17, UR4, RZ ;  /* 0x0000000411117c24 */ /* 0x002fce000f8e02ff */
.L_x_0:
[----:B----4-:R-:W-:-:S04]  /*00e0*/  IMAD.WIDE R2, R0, 0x8, R10 ;  /* 0x0000000800027825 */ /* 0x010fc800078e020a */
[C---:B0-----:R-:W-:Y:S02]  /*00f0*/  IMAD.WIDE R4, R0.reuse, 0x8, R12 ;  /* 0x0000000800047825 */ /* 0x041fe400078e020c */
[----:B--2---:R-:W2:Y:S04]  /*0100*/  LDG.E.64 R2, desc[UR6][R2.64] ;  /* 0x0000000602027981 */ /* 0x004ea8000c1e1b00 */
[----:B------:R-:W2:Y:S01]  /*0110*/  LDG.E.64 R4, desc[UR6][R4.64] ;  /* 0x0000000604047981 */ /* 0x000ea2000c1e1b00 */
[----:B-1-3--:R-:W-:Y:S01]  /*0120*/  IMAD.WIDE R8, R0, 0x8, R14 ;  /* 0x0000000800087825 */ /* 0x00afe200078e020e */
[----:B------:R-:W-:-:S04]  /*0130*/  IADD3 R0, PT, PT, R17, R0, RZ ;  /* 0x0000000011007210 */ /* 0x000fc80007ffe0ff */
[----:B------:R-:W-:Y:S01]  /*0140*/  ISETP.GE.AND P0, PT, R0, UR5, PT ;  /* 0x0000000500007c0c */ /* 0x000fe2000bf06270 */
[----:B--2---:R-:W-:-:S07]  /*0150*/  DADD R6, R2, R4 ;  /* 0x0000000002067229 */ /* 0x004fce0000000004 */
[----:B------:R1:W-:Y:S05]  /*0160*/  STG.E.64 desc[UR6][R8.64], R6 ;  /* 0x0000000608007986 */ /* 0x0003ea000c101b06 */
[----:B------:R-:W-:Y:S05]  /*0170*/  @!P0 BRA `(.L_x_0) ;  /* 0xfffffffc00d88947 */ /* 0x000fea000383ffff */
[----:B------:R-:W-:Y:S05]  /*0180*/  EXIT ;  /* 0x000000000000794d */ /* 0x000fea0003800000 */
.L_x_1:
[----:B------:R-:W-:-:S00]  /*0190*/  BRA `(.L_x_1) ;  /* 0xfffffffc00fc7947 */ /* 0x000fc0000383ffff */
[----:B------:R-:W-:-:S00]  /*01a0*/  NOP ;  /* 0x0000000000007918 */ /* 0x000fc00000000000 */
        /* <DEDUP_REMOVED lines=13> */
.L_x_2:


//--------------------- .nv.shared.reserved.0     --------------------------
	.section	.nv.shared.reserved.0,"aw",@nobits
	.weak		__nv_reservedSMEM_offset_0_alias
	.size		__nv_reservedSMEM_offset_0_alias, 0, 64
	.other		__nv_reservedSMEM_offset_0_alias,@"STO_CUDA_RESERVED_SHARED STV_DEFAULT"
__nv_reservedSMEM_offset_0_alias:
	.zero		0
	.zero		64


//--------------------- .nv.constant0._Z9gpuKernelPdS_S_i --------------------------
	.section	.nv.constant0._Z9gpuKernelPdS_S_i,"a",@progbits
	.sectionflags	@""
	.align	4
.nv.constant0._Z9gpuKernelPdS_S_i:
	.zero		924


//--------------------- SYMBOLS --------------------------

	.type		.nv.reservedSmem.offset0,@object
	.size		.nv.reservedSmem.offset0,0x4
